	.headerflags	@"EF_CUDA_TEXMODE_UNIFIED EF_CUDA_64BIT_ADDRESS EF_CUDA_ACCELERATORS EF_CUDA_SM90 EF_CUDA_VIRTUAL_SM(EF_CUDA_SM90)"
	.elftype	@"ET_EXEC"


//--------------------- .nv.info                  --------------------------
	.section	.nv.info,"",@"SHT_CUDA_INFO"
	.align	4


	//----- nvinfo : EIATTR_REGCOUNT
	.align		4
        /*0000*/ 	.byte	0x04, 0x2f
        /*0002*/ 	.short	(.L_1 - .L_0)
	.align		4
.L_0:
        /*0004*/ 	.word	index@(triton_poi_fused_convolution_relu_4)
        /*0008*/ 	.word	0x0000000c


	//----- nvinfo : EIATTR_MIN_STACK_SIZE
	.align		4
.L_1:
        /*000c*/ 	.byte	0x04, 0x12
        /*000e*/ 	.short	(.L_3 - .L_2)
	.align		4
.L_2:
        /*0010*/ 	.word	index@(triton_poi_fused_convolution_relu_4)
        /*0014*/ 	.word	0x00000000


	//----- nvinfo : EIATTR_FRAME_SIZE
	.align		4
.L_3:
        /*0018*/ 	.byte	0x04, 0x11
        /*001a*/ 	.short	(.L_5 - .L_4)
	.align		4
.L_4:
        /*001c*/ 	.word	index@(triton_poi_fused_convolution_relu_4)
        /*0020*/ 	.word	0x00000000


	//----- nvinfo : EIATTR_MIN_STACK_SIZE
	.align		4
.L_5:
        /*0024*/ 	.byte	0x04, 0x12
        /*0026*/ 	.short	(.L_7 - .L_6)
	.align		4
.L_6:
        /*0028*/ 	.word	index@(triton_poi_fused_convolution_relu_4)
        /*002c*/ 	.word	0x00000000
.L_7:


//--------------------- .nv.info.triton_poi_fused_convolution_relu_4 --------------------------
	.section	.nv.info.triton_poi_fused_convolution_relu_4,"",@"SHT_CUDA_INFO"
	.sectionflags	@""
	.align	4


	//----- nvinfo : EIATTR_CUDA_API_VERSION
	.align		4
        /*0000*/ 	.byte	0x04, 0x37
        /*0002*/ 	.short	(.L_9 - .L_8)
.L_8:
        /*0004*/ 	.word	0x0000007c


	//----- nvinfo : EIATTR_KPARAM_INFO
	.align		4
.L_9:
        /*0008*/ 	.byte	0x04, 0x17
        /*000a*/ 	.short	(.L_11 - .L_10)
.L_10:
        /*000c*/ 	.word	0x00000000
        /*0010*/ 	.short	0x0002
        /*0012*/ 	.short	0x0010
        /*0014*/ 	.byte	0x00, 0xf0, 0x11, 0x00


	//----- nvinfo : EIATTR_KPARAM_INFO
	.align		4
.L_11:
        /*0018*/ 	.byte	0x04, 0x17
        /*001a*/ 	.short	(.L_13 - .L_12)
.L_12:
        /*001c*/ 	.word	0x00000000
        /*0020*/ 	.short	0x0001
        /*0022*/ 	.short	0x0008
        /*0024*/ 	.byte	0x00, 0xf4, 0x21, 0x00


	//----- nvinfo : EIATTR_KPARAM_INFO
	.align		4
.L_13:
        /*0028*/ 	.byte	0x04, 0x17
        /*002a*/ 	.short	(.L_15 - .L_14)
.L_14:
        /*002c*/ 	.word	0x00000000
        /*0030*/ 	.short	0x0000
        /*0032*/ 	.short	0x0000
        /*0034*/ 	.byte	0x00, 0xf4, 0x21, 0x00


	//----- nvinfo : EIATTR_SPARSE_MMA_MASK
	.align		4
.L_15:
        /*0038*/ 	.byte	0x03, 0x50
        /*003a*/ 	.short	0x0000


	//----- nvinfo : EIATTR_MAXREG_COUNT
	.align		4
        /*003c*/ 	.byte	0x03, 0x1b
        /*003e*/ 	.short	0x00ff


	//----- nvinfo : EIATTR_EXIT_INSTR_OFFSETS
	.align		4
        /*0040*/ 	.byte	0x04, 0x1c
        /*0042*/ 	.short	(.L_17 - .L_16)


	//   ....[0]....
.L_16:
        /*0044*/ 	.word	0x00000150


	//----- nvinfo : EIATTR_REQNTID
	.align		4
.L_17:
        /*0048*/ 	.byte	0x04, 0x10
        /*004a*/ 	.short	(.L_19 - .L_18)
.L_18:
        /*004c*/ 	.word	0x00000080
        /*0050*/ 	.word	0x00000001
        /*0054*/ 	.word	0x00000001


	//----- nvinfo : EIATTR_CBANK_PARAM_SIZE
	.align		4
.L_19:
        /*0058*/ 	.byte	0x03, 0x19
        /*005a*/ 	.short	0x0014


	//----- nvinfo : EIATTR_PARAM_CBANK
	.align		4
        /*005c*/ 	.byte	0x04, 0x0a
        /*005e*/ 	.short	(.L_21 - .L_20)
	.align		4
.L_20:
        /*0060*/ 	.word	index@(.nv.constant0.triton_poi_fused_convolution_relu_4)
        /*0064*/ 	.short	0x0210
        /*0066*/ 	.short	0x0014


	//----- nvinfo : EIATTR_SW_WAR
	.align		4
.L_21:
        /*0068*/ 	.byte	0x04, 0x36
        /*006a*/ 	.short	(.L_23 - .L_22)
.L_22:
        /*006c*/ 	.word	0x00000008
.L_23:


//--------------------- .nv.callgraph             --------------------------
	.section	.nv.callgraph,"",@"SHT_CUDA_CALLGRAPH"
	.align	4
	.sectionentsize	8
	.align		4
        /*0000*/ 	.word	0x00000000
	.align		4
        /*0004*/ 	.word	0xffffffff
	.align		4
        /*0008*/ 	.word	0x00000000
	.align		4
        /*000c*/ 	.word	0xfffffffe
	.align		4
        /*0010*/ 	.word	0x00000000
	.align		4
        /*0014*/ 	.word	0xfffffffd
	.align		4
        /*0018*/ 	.word	0x00000000
	.align		4
        /*001c*/ 	.word	0xfffffffc


//--------------------- .text.triton_poi_fused_convolution_relu_4 --------------------------
	.section	.text.triton_poi_fused_convolution_relu_4,"ax",@progbits
	.align	128
        .global         triton_poi_fused_convolution_relu_4
        .type           triton_poi_fused_convolution_relu_4,@function
        .size           triton_poi_fused_convolution_relu_4,(.L_x_1 - triton_poi_fused_convolution_relu_4)
        .other          triton_poi_fused_convolution_relu_4,@"STO_CUDA_ENTRY STV_DEFAULT"
triton_poi_fused_convolution_relu_4:
.text.triton_poi_fused_convolution_relu_4:
[----:B------:R-:W-:Y:S01]  /*0000*/  LDC R1, c[0x0][0x28] ;  /* 0x00000a00ff017b82 */ /* 0x000fe20000000800 */
[----:B------:R-:W1:Y:S07]  /*0010*/  S2R R0, SR_TID.X ;  /* 0x0000000000007919 */ /* 0x000e6e0000002100 */
[----:B------:R-:W2:Y:S01]  /*0020*/  LDC.64 R4, c[0x0][0x218] ;  /* 0x00008600ff047b82 */ /* 0x000ea20000000a00 */
[----:B------:R-:W-:Y:S01]  /*0030*/  ULDC.64 UR4, c[0x0][0x208] ;  /* 0x0000820000047ab9 */ /* 0x000fe20000000a00 */
[----:B------:R-:W3:Y:S06]  /*0040*/  S2R R7, SR_CTAID.X ;  /* 0x0000000000077919 */ /* 0x000eec0000002500 */
[----:B------:R-:W4:Y:S01]  /*0050*/  LDC.64 R2, c[0x0][0x210] ;  /* 0x00008400ff027b82 */ /* 0x000f220000000a00 */
[----:B-1----:R-:W-:-:S02]  /*0060*/  LOP3.LUT R0, R0, 0x7f, RZ, 0xc0, !PT ;  /* 0x0000007f00007812 */ /* 0x002fc400078ec0ff */
[----:B---3--:R-:W-:-:S03]  /*0070*/  SHF.R.S32.HI R6, RZ, 0x18, R7 ;  /* 0x00000018ff067819 */ /* 0x008fc60000011407 */
[----:B------:R-:W-:Y:S01]  /*0080*/  IMAD R7, R7, 0x80, R0 ;  /* 0x0000008007077824 */ /* 0x000fe200078e0200 */
[----:B------:R-:W-:-:S03]  /*0090*/  SGXT R0, R6, 0x1 ;  /* 0x000000010600781a */ /* 0x000fc60000000200 */
[----:B----4-:R-:W-:Y:S01]  /*00a0*/  IMAD.WIDE R2, R7, 0x4, R2 ;  /* 0x0000000407027825 */ /* 0x010fe200078e0202 */
[----:B------:R-:W-:-:S04]  /*00b0*/  LEA.HI R0, R0, R7, RZ, 0x6 ;  /* 0x0000000700007211 */ /* 0x000fc800078f30ff */
[----:B------:R-:W-:-:S05]  /*00c0*/  LOP3.LUT R0, R0, 0xffffffc0, RZ, 0xc0, !PT ;  /* 0xffffffc000007812 */ /* 0x000fca00078ec0ff */
[----:B------:R-:W-:Y:S02]  /*00d0*/  IMAD.IADD R9, R7, 0x1, -R0 ;  /* 0x0000000107097824 */ /* 0x000fe400078e0a00 */
[----:B------:R-:W3:Y:S02]  /*00e0*/  LDG.E R0, desc[UR4][R2.64] ;  /* 0x0000000402007981 */ /* 0x000ee4000c1e1900 */
[----:B--2---:R-:W-:-:S06]  /*00f0*/  IMAD.WIDE R4, R9, 0x4, R4 ;  /* 0x0000000409047825 */ /* 0x004fcc00078e0204 */
[----:B------:R-:W3:Y:S02]  /*0100*/  LDG.E.EL R5, desc[UR4][R4.64] ;  /* 0x0000000404057981 */ /* 0x000ee4000c2e1900 */
[C---:B---3--:R-:W-:Y:S01]  /*0110*/  FADD R6, R0.reuse, R5 ;  /* 0x0000000500067221 */ /* 0x048fe20000000000 */
[----:B------:R-:W-:-:S04]  /*0120*/  FSETP.GEU.AND P0, PT, R0, -R5, PT ;  /* 0x800000050000720b */ /* 0x000fc80003f0e000 */
[----:B------:R-:W-:-:S05]  /*0130*/  FSEL R7, R6, RZ, P0 ;  /* 0x000000ff06077208 */ /* 0x000fca0000000000 */
[----:B------:R-:W-:Y:S01]  /*0140*/  STG.E desc[UR4][R2.64], R7 ;  /* 0x0000000702007986 */ /* 0x000fe2000c101904 */
[----:B------:R-:W-:Y:S05]  /*0150*/  EXIT ;  /* 0x000000000000794d */ /* 0x000fea0003800000 */
.L_x_0:
[----:B------:R-:W-:-:S00]  /*0160*/  BRA `(.L_x_0) ;  /* 0xfffffffc00fc7947 */ /* 0x000fc0000383ffff */
[----:B------:R-:W-:-:S00]  /*0170*/  NOP ;  /* 0x0000000000007918 */ /* 0x000fc00000000000 */
        /* <DEDUP_REMOVED lines=8> */
.L_x_1:


//--------------------- .nv.constant0.triton_poi_fused_convolution_relu_4 --------------------------
	.section	.nv.constant0.triton_poi_fused_convolution_relu_4,"a",@progbits
	.sectionflags	@""
	.align	4
.nv.constant0.triton_poi_fused_convolution_relu_4:
	.zero		548
